	.headerflags	@"EF_CUDA_TEXMODE_UNIFIED EF_CUDA_64BIT_ADDRESS EF_CUDA_ACCELERATORS EF_CUDA_SM90 EF_CUDA_VIRTUAL_SM(EF_CUDA_SM90)"
	.elftype	@"ET_EXEC"


//--------------------- .nv.info                  --------------------------
	.section	.nv.info,"",@"SHT_CUDA_INFO"
	.align	4


	//----- nvinfo : EIATTR_REGCOUNT
	.align		4
        /*0000*/ 	.byte	0x04, 0x2f
        /*0002*/ 	.short	(.L_1 - .L_0)
	.align		4
.L_0:
        /*0004*/ 	.word	index@(triton_poi_fused_clone_23)
        /*0008*/ 	.word	0x0000000e


	//----- nvinfo : EIATTR_MIN_STACK_SIZE
	.align		4
.L_1:
        /*000c*/ 	.byte	0x04, 0x12
        /*000e*/ 	.short	(.L_3 - .L_2)
	.align		4
.L_2:
        /*0010*/ 	.word	index@(triton_poi_fused_clone_23)
        /*0014*/ 	.word	0x00000000


	//----- nvinfo : EIATTR_FRAME_SIZE
	.align		4
.L_3:
        /*0018*/ 	.byte	0x04, 0x11
        /*001a*/ 	.short	(.L_5 - .L_4)
	.align		4
.L_4:
        /*001c*/ 	.word	index@(triton_poi_fused_clone_23)
        /*0020*/ 	.word	0x00000000


	//----- nvinfo : EIATTR_MIN_STACK_SIZE
	.align		4
.L_5:
        /*0024*/ 	.byte	0x04, 0x12
        /*0026*/ 	.short	(.L_7 - .L_6)
	.align		4
.L_6:
        /*0028*/ 	.word	index@(triton_poi_fused_clone_23)
        /*002c*/ 	.word	0x00000000
.L_7:


//--------------------- .nv.info.triton_poi_fused_clone_23 --------------------------
	.section	.nv.info.triton_poi_fused_clone_23,"",@"SHT_CUDA_INFO"
	.sectionflags	@""
	.align	4


	//----- nvinfo : EIATTR_CUDA_API_VERSION
	.align		4
        /*0000*/ 	.byte	0x04, 0x37
        /*0002*/ 	.short	(.L_9 - .L_8)
.L_8:
        /*0004*/ 	.word	0x0000007c


	//----- nvinfo : EIATTR_KPARAM_INFO
	.align		4
.L_9:
        /*0008*/ 	.byte	0x04, 0x17
        /*000a*/ 	.short	(.L_11 - .L_10)
.L_10:
        /*000c*/ 	.word	0x00000000
        /*0010*/ 	.short	0x0002
        /*0012*/ 	.short	0x0010
        /*0014*/ 	.byte	0x00, 0xf0, 0x11, 0x00


	//----- nvinfo : EIATTR_KPARAM_INFO
	.align		4
.L_11:
        /*0018*/ 	.byte	0x04, 0x17
        /*001a*/ 	.short	(.L_13 - .L_12)
.L_12:
        /*001c*/ 	.word	0x00000000
        /*0020*/ 	.short	0x0001
        /*0022*/ 	.short	0x0008
        /*0024*/ 	.byte	0x00, 0xf4, 0x21, 0x00


	//----- nvinfo : EIATTR_KPARAM_INFO
	.align		4
.L_13:
        /*0028*/ 	.byte	0x04, 0x17
        /*002a*/ 	.short	(.L_15 - .L_14)
.L_14:
        /*002c*/ 	.word	0x00000000
        /*0030*/ 	.short	0x0000
        /*0032*/ 	.short	0x0000
        /*0034*/ 	.byte	0x00, 0xf4, 0x21, 0x00


	//----- nvinfo : EIATTR_SPARSE_MMA_MASK
	.align		4
.L_15:
        /*0038*/ 	.byte	0x03, 0x50
        /*003a*/ 	.short	0x0000


	//----- nvinfo : EIATTR_MAXREG_COUNT
	.align		4
        /*003c*/ 	.byte	0x03, 0x1b
        /*003e*/ 	.short	0x00ff


	//----- nvinfo : EIATTR_EXIT_INSTR_OFFSETS
	.align		4
        /*0040*/ 	.byte	0x04, 0x1c
        /*0042*/ 	.short	(.L_17 - .L_16)


	//   ....[0]....
.L_16:
        /*0044*/ 	.word	0x000001c0


	//----- nvinfo : EIATTR_REQNTID
	.align		4
.L_17:
        /*0048*/ 	.byte	0x04, 0x10
        /*004a*/ 	.short	(.L_19 - .L_18)
.L_18:
        /*004c*/ 	.word	0x00000080
        /*0050*/ 	.word	0x00000001
        /*0054*/ 	.word	0x00000001


	//----- nvinfo : EIATTR_CBANK_PARAM_SIZE
	.align		4
.L_19:
        /*0058*/ 	.byte	0x03, 0x19
        /*005a*/ 	.short	0x0014


	//----- nvinfo : EIATTR_PARAM_CBANK
	.align		4
        /*005c*/ 	.byte	0x04, 0x0a
        /*005e*/ 	.short	(.L_21 - .L_20)
	.align		4
.L_20:
        /*0060*/ 	.word	index@(.nv.constant0.triton_poi_fused_clone_23)
        /*0064*/ 	.short	0x0210
        /*0066*/ 	.short	0x0014


	//----- nvinfo : EIATTR_SW_WAR
	.align		4
.L_21:
        /*0068*/ 	.byte	0x04, 0x36
        /*006a*/ 	.short	(.L_23 - .L_22)
.L_22:
        /*006c*/ 	.word	0x00000008
.L_23:


//--------------------- .nv.callgraph             --------------------------
	.section	.nv.callgraph,"",@"SHT_CUDA_CALLGRAPH"
	.align	4
	.sectionentsize	8
	.align		4
        /*0000*/ 	.word	0x00000000
	.align		4
        /*0004*/ 	.word	0xffffffff
	.align		4
        /*0008*/ 	.word	0x00000000
	.align		4
        /*000c*/ 	.word	0xfffffffe
	.align		4
        /*0010*/ 	.word	0x00000000
	.align		4
        /*0014*/ 	.word	0xfffffffd
	.align		4
        /*0018*/ 	.word	0x00000000
	.align		4
        /*001c*/ 	.word	0xfffffffc


//--------------------- .text.triton_poi_fused_clone_23 --------------------------
	.section	.text.triton_poi_fused_clone_23,"ax",@progbits
	.align	128
        .global         triton_poi_fused_clone_23
        .type           triton_poi_fused_clone_23,@function
        .size           triton_poi_fused_clone_23,(.L_x_1 - triton_poi_fused_clone_23)
        .other          triton_poi_fused_clone_23,@"STO_CUDA_ENTRY STV_DEFAULT"
triton_poi_fused_clone_23:
.text.triton_poi_fused_clone_23:
[----:B------:R-:W-:Y:S01]  /*0000*/  LDC R1, c[0x0][0x28] ;  /* 0x00000a00ff017b82 */ /* 0x000fe20000000800 */
[----:B------:R-:W1:Y:S07]  /*0010*/  S2R R0, SR_TID.X ;  /* 0x0000000000007919 */ /* 0x000e6e0000002100 */
[----:B------:R-:W2:Y:S01]  /*0020*/  LDC.64 R2, c[0x0][0x210] ;  /* 0x00008400ff027b82 */ /* 0x000ea20000000a00 */
[----:B------:R-:W-:Y:S01]  /*0030*/  ULDC.64 UR4, c[0x0][0x208] ;  /* 0x0000820000047ab9 */ /* 0x000fe20000000a00 */
[----:B------:R-:W3:Y:S01]  /*0040*/  S2R R7, SR_CTAID.X ;  /* 0x0000000000077919 */ /* 0x000ee20000002500 */
[----:B-1----:R-:W-:-:S05]  /*0050*/  IMAD.SHL.U32 R0, R0, 0x2, RZ ;  /* 0x0000000200007824 */ /* 0x002fca00078e00ff */
[----:B------:R-:W-:-:S05]  /*0060*/  LOP3.LUT R0, R0, 0xfe, RZ, 0xc0, !PT ;  /* 0x000000fe00007812 */ /* 0x000fca00078ec0ff */
[----:B---3--:R-:W-:-:S04]  /*0070*/  IMAD R7, R7, 0x100, R0 ;  /* 0x0000010007077824 */ /* 0x008fc800078e0200 */
[----:B------:R-:W-:-:S05]  /*0080*/  IMAD.HI R0, R7, 0x2aaaaaab, RZ ;  /* 0x2aaaaaab07007827 */ /* 0x000fca00078e02ff */
[----:B------:R-:W-:-:S04]  /*0090*/  SHF.R.U32.HI R5, RZ, 0x1f, R0 ;  /* 0x0000001fff057819 */ /* 0x000fc80000011600 */
[CC--:B------:R-:W-:Y:S02]  /*00a0*/  LEA.HI.SX32 R6, R0.reuse, R5.reuse, 0x17 ;  /* 0x0000000500067211 */ /* 0x0c0fe400078fbaff */
[-C--:B------:R-:W-:Y:S02]  /*00b0*/  LEA.HI.SX32 R4, R0, R5.reuse, 0x19 ;  /* 0x0000000500047211 */ /* 0x080fe400078fcaff */
[----:B------:R-:W-:Y:S02]  /*00c0*/  LEA.HI R8, R6, R6, RZ, 0x1 ;  /* 0x0000000606087211 */ /* 0x000fe400078f08ff */
[----:B------:R-:W-:Y:S01]  /*00d0*/  LEA.HI.SX32 R11, R0, R5, 0x16 ;  /* 0x00000005000b7211 */ /* 0x000fe200078fb2ff */
[----:B------:R-:W-:Y:S01]  /*00e0*/  IMAD R0, R4, -0x300, R7 ;  /* 0xfffffd0004007824 */ /* 0x000fe200078e0207 */
[----:B------:R-:W-:Y:S02]  /*00f0*/  LOP3.LUT R9, R8, 0xfffffe, RZ, 0xc0, !PT ;  /* 0x00fffffe08097812 */ /* 0x000fe400078ec0ff */
[----:B------:R-:W-:Y:S01]  /*0100*/  LEA.HI R5, R4, R4, RZ, 0x2 ;  /* 0x0000000404057211 */ /* 0x000fe200078f10ff */
[----:B------:R-:W-:Y:S01]  /*0110*/  IMAD R0, R11, 0x1800, R0 ;  /* 0x000018000b007824 */ /* 0x000fe200078e0200 */
[----:B------:R-:W-:-:S02]  /*0120*/  IADD3 R9, R6, -R9, RZ ;  /* 0x8000000906097210 */ /* 0x000fc40007ffe0ff */
[----:B------:R-:W-:-:S03]  /*0130*/  LOP3.LUT R5, R5, 0x7ffffc, RZ, 0xc0, !PT ;  /* 0x007ffffc05057812 */ /* 0x000fc600078ec0ff */
[----:B------:R-:W-:Y:S02]  /*0140*/  IMAD R0, R9, 0x300, R0 ;  /* 0x0000030009007824 */ /* 0x000fe400078e0200 */
[----:B------:R-:W-:-:S04]  /*0150*/  IMAD.IADD R5, R4, 0x1, -R5 ;  /* 0x0000000104057824 */ /* 0x000fc800078e0a05 */
[----:B------:R-:W-:-:S04]  /*0160*/  IMAD R5, R5, 0x600, R0 ;  /* 0x0000060005057824 */ /* 0x000fc800078e0200 */
[----:B--2---:R-:W-:Y:S02]  /*0170*/  IMAD.WIDE R2, R5, 0x4, R2 ;  /* 0x0000000405027825 */ /* 0x004fe400078e0202 */
[----:B------:R-:W1:Y:S04]  /*0180*/  LDC.64 R4, c[0x0][0x218] ;  /* 0x00008600ff047b82 */ /* 0x000e680000000a00 */
[----:B------:R-:W2:Y:S01]  /*0190*/  LDG.E.64 R2, desc[UR4][R2.64] ;  /* 0x0000000402027981 */ /* 0x000ea2000c1e1b00 */
[----:B-1----:R-:W-:-:S05]  /*01a0*/  IMAD.WIDE R4, R7, 0x4, R4 ;  /* 0x0000000407047825 */ /* 0x002fca00078e0204 */
[----:B--2---:R-:W-:Y:S01]  /*01b0*/  STG.E.64 desc[UR4][R4.64], R2 ;  /* 0x0000000204007986 */ /* 0x004fe2000c101b04 */
[----:B------:R-:W-:Y:S05]  /*01c0*/  EXIT ;  /* 0x000000000000794d */ /* 0x000fea0003800000 */
.L_x_0:
[----:B------:R-:W-:-:S00]  /*01d0*/  BRA `(.L_x_0) ;  /* 0xfffffffc00fc7947 */ /* 0x000fc0000383ffff */
[----:B------:R-:W-:-:S00]  /*01e0*/  NOP ;  /* 0x0000000000007918 */ /* 0x000fc00000000000 */
        /* <DEDUP_REMOVED lines=9> */
.L_x_1:


//--------------------- .nv.constant0.triton_poi_fused_clone_23 --------------------------
	.section	.nv.constant0.triton_poi_fused_clone_23,"a",@progbits
	.sectionflags	@""
	.align	4
.nv.constant0.triton_poi_fused_clone_23:
	.zero		548
